	.headerflags	@"EF_CUDA_TEXMODE_UNIFIED EF_CUDA_64BIT_ADDRESS EF_CUDA_SM86 EF_CUDA_VIRTUAL_SM(EF_CUDA_SM86)"
	.elftype	@"ET_EXEC"


//--------------------- .nv.info                  --------------------------
	.section	.nv.info,"",@"SHT_CUDA_INFO"
	.align	4


	//----- nvinfo : EIATTR_REGCOUNT
	.align		4
        /*0000*/ 	.byte	0x04, 0x2f
        /*0002*/ 	.short	(.L_2 - .L_1)
	.align		4
.L_1:
        /*0004*/ 	.word	index@(triton_red_fused__to_copy_add_amax_amin_clamp_gelu_mul_reciprocal_17)
        /*0008*/ 	.word	0x0000001a


	//----- nvinfo : EIATTR_MIN_STACK_SIZE
	.align		4
.L_2:
        /*000c*/ 	.byte	0x04, 0x12
        /*000e*/ 	.short	(.L_4 - .L_3)
	.align		4
.L_3:
        /*0010*/ 	.word	index@(triton_red_fused__to_copy_add_amax_amin_clamp_gelu_mul_reciprocal_17)
        /*0014*/ 	.word	0x00000000


	//----- nvinfo : EIATTR_FRAME_SIZE
	.align		4
.L_4:
        /*0018*/ 	.byte	0x04, 0x11
        /*001a*/ 	.short	(.L_6 - .L_5)
	.align		4
.L_5:
        /*001c*/ 	.word	index@(triton_red_fused__to_copy_add_amax_amin_clamp_gelu_mul_reciprocal_17)
        /*0020*/ 	.word	0x00000000


	//----- nvinfo : EIATTR_MIN_STACK_SIZE
	.align		4
.L_6:
        /*0024*/ 	.byte	0x04, 0x12
        /*0026*/ 	.short	(.L_8 - .L_7)
	.align		4
.L_7:
        /*0028*/ 	.word	index@(triton_red_fused__to_copy_add_amax_amin_clamp_gelu_mul_reciprocal_17)
        /*002c*/ 	.word	0x00000000
.L_8:


//--------------------- .nv.info.triton_red_fused__to_copy_add_amax_amin_clamp_gelu_mul_reciprocal_17 --------------------------
	.section	.nv.info.triton_red_fused__to_copy_add_amax_amin_clamp_gelu_mul_reciprocal_17,"",@"SHT_CUDA_INFO"
	.sectionflags	@""
	.align	4


	//----- nvinfo : EIATTR_CUDA_API_VERSION
	.align		4
        /*0000*/ 	.byte	0x04, 0x37
        /*0002*/ 	.short	(.L_10 - .L_9)
.L_9:
        /*0004*/ 	.word	0x0000007c


	//----- nvinfo : EIATTR_SW2861232_WAR
	.align		4
.L_10:
        /*0008*/ 	.byte	0x01, 0x35
	.zero		2


	//----- nvinfo : EIATTR_PARAM_CBANK
	.align		4
        /*000c*/ 	.byte	0x04, 0x0a
        /*000e*/ 	.short	(.L_12 - .L_11)
	.align		4
.L_11:
        /*0010*/ 	.word	index@(.nv.constant0.triton_red_fused__to_copy_add_amax_amin_clamp_gelu_mul_reciprocal_17)
        /*0014*/ 	.short	0x0160
        /*0016*/ 	.short	0x0058


	//----- nvinfo : EIATTR_CBANK_PARAM_SIZE
	.align		4
.L_12:
        /*0018*/ 	.byte	0x03, 0x19
        /*001a*/ 	.short	0x0058


	//----- nvinfo : EIATTR_KPARAM_INFO
	.align		4
        /*001c*/ 	.byte	0x04, 0x17
        /*001e*/ 	.short	(.L_14 - .L_13)
.L_13:
        /*0020*/ 	.word	0x00000000
        /*0024*/ 	.short	0x000b
        /*0026*/ 	.short	0x0050
        /*0028*/ 	.byte	0x00, 0xf4, 0x21, 0x00


	//----- nvinfo : EIATTR_KPARAM_INFO
	.align		4
.L_14:
        /*002c*/ 	.byte	0x04, 0x17
        /*002e*/ 	.short	(.L_16 - .L_15)
.L_15:
        /*0030*/ 	.word	0x00000000
        /*0034*/ 	.short	0x000a
        /*0036*/ 	.short	0x004c
        /*0038*/ 	.byte	0x00, 0xf0, 0x11, 0x00


	//----- nvinfo : EIATTR_KPARAM_INFO
	.align		4
.L_16:
        /*003c*/ 	.byte	0x04, 0x17
        /*003e*/ 	.short	(.L_18 - .L_17)
.L_17:
        /*0040*/ 	.word	0x00000000
        /*0044*/ 	.short	0x0009
        /*0046*/ 	.short	0x0048
        /*0048*/ 	.byte	0x00, 0xf0, 0x11, 0x00


	//----- nvinfo : EIATTR_KPARAM_INFO
	.align		4
.L_18:
        /*004c*/ 	.byte	0x04, 0x17
        /*004e*/ 	.short	(.L_20 - .L_19)
.L_19:
        /*0050*/ 	.word	0x00000000
        /*0054*/ 	.short	0x0008
        /*0056*/ 	.short	0x0040
        /*0058*/ 	.byte	0x00, 0xf4, 0x21, 0x00


	//----- nvinfo : EIATTR_KPARAM_INFO
	.align		4
.L_20:
        /*005c*/ 	.byte	0x04, 0x17
        /*005e*/ 	.short	(.L_22 - .L_21)
.L_21:
        /*0060*/ 	.word	0x00000000
        /*0064*/ 	.short	0x0007
        /*0066*/ 	.short	0x0038
        /*0068*/ 	.byte	0x00, 0xf4, 0x21, 0x00


	//----- nvinfo : EIATTR_KPARAM_INFO
	.align		4
.L_22:
        /*006c*/ 	.byte	0x04, 0x17
        /*006e*/ 	.short	(.L_24 - .L_23)
.L_23:
        /*0070*/ 	.word	0x00000000
        /*0074*/ 	.short	0x0006
        /*0076*/ 	.short	0x0030
        /*0078*/ 	.byte	0x00, 0xf4, 0x21, 0x00


	//----- nvinfo : EIATTR_KPARAM_INFO
	.align		4
.L_24:
        /*007c*/ 	.byte	0x04, 0x17
        /*007e*/ 	.short	(.L_26 - .L_25)
.L_25:
        /*0080*/ 	.word	0x00000000
        /*0084*/ 	.short	0x0005
        /*0086*/ 	.short	0x0028
        /*0088*/ 	.byte	0x00, 0xf4, 0x21, 0x00


	//----- nvinfo : EIATTR_KPARAM_INFO
	.align		4
.L_26:
        /*008c*/ 	.byte	0x04, 0x17
        /*008e*/ 	.short	(.L_28 - .L_27)
.L_27:
        /*0090*/ 	.word	0x00000000
        /*0094*/ 	.short	0x0004
        /*0096*/ 	.short	0x0020
        /*0098*/ 	.byte	0x00, 0xf4, 0x21, 0x00


	//----- nvinfo : EIATTR_KPARAM_INFO
	.align		4
.L_28:
        /*009c*/ 	.byte	0x04, 0x17
        /*009e*/ 	.short	(.L_30 - .L_29)
.L_29:
        /*00a0*/ 	.word	0x00000000
        /*00a4*/ 	.short	0x0003
        /*00a6*/ 	.short	0x0018
        /*00a8*/ 	.byte	0x00, 0xf4, 0x21, 0x00


	//----- nvinfo : EIATTR_KPARAM_INFO
	.align		4
.L_30:
        /*00ac*/ 	.byte	0x04, 0x17
        /*00ae*/ 	.short	(.L_32 - .L_31)
.L_31:
        /*00b0*/ 	.word	0x00000000
        /*00b4*/ 	.short	0x0002
        /*00b6*/ 	.short	0x0010
        /*00b8*/ 	.byte	0x00, 0xf4, 0x21, 0x00


	//----- nvinfo : EIATTR_KPARAM_INFO
	.align		4
.L_32:
        /*00bc*/ 	.byte	0x04, 0x17
        /*00be*/ 	.short	(.L_34 - .L_33)
.L_33:
        /*00c0*/ 	.word	0x00000000
        /*00c4*/ 	.short	0x0001
        /*00c6*/ 	.short	0x0008
        /*00c8*/ 	.byte	0x00, 0xf4, 0x21, 0x00


	//----- nvinfo : EIATTR_KPARAM_INFO
	.align		4
.L_34:
        /*00cc*/ 	.byte	0x04, 0x17
        /*00ce*/ 	.short	(.L_36 - .L_35)
.L_35:
        /*00d0*/ 	.word	0x00000000
        /*00d4*/ 	.short	0x0000
        /*00d6*/ 	.short	0x0000
        /*00d8*/ 	.byte	0x00, 0xf4, 0x21, 0x00


	//----- nvinfo : EIATTR_MAXREG_COUNT
	.align		4
.L_36:
        /*00dc*/ 	.byte	0x03, 0x1b
        /*00de*/ 	.short	0x00ff


	//----- nvinfo : EIATTR_COOP_GROUP_MASK_REGIDS
	.align		4
        /*00e0*/ 	.byte	0x04, 0x29
        /*00e2*/ 	.short	(.L_38 - .L_37)


	//   ....[0]....
.L_37:
        /*00e4*/ 	.word	0xffffffff


	//   ....[1]....
        /*00e8*/ 	.word	0xffffffff


	//   ....[2]....
        /*00ec*/ 	.word	0xffffffff


	//   ....[3]....
        /*00f0*/ 	.word	0xffffffff


	//----- nvinfo : EIATTR_COOP_GROUP_INSTR_OFFSETS
	.align		4
.L_38:
        /*00f4*/ 	.byte	0x04, 0x28
        /*00f6*/ 	.short	(.L_40 - .L_39)


	//   ....[0]....
.L_39:
        /*00f8*/ 	.word	0x000006f0


	//   ....[1]....
        /*00fc*/ 	.word	0x00000720


	//   ....[2]....
        /*0100*/ 	.word	0x00000780


	//   ....[3]....
        /*0104*/ 	.word	0x000007c0


	//----- nvinfo : EIATTR_EXIT_INSTR_OFFSETS
	.align		4
.L_40:
        /*0108*/ 	.byte	0x04, 0x1c
        /*010a*/ 	.short	(.L_42 - .L_41)


	//   ....[0]....
.L_41:
        /*010c*/ 	.word	0x00000e00


	//----- nvinfo : EIATTR_REQNTID
	.align		4
.L_42:
        /*0110*/ 	.byte	0x04, 0x10
        /*0112*/ 	.short	(.L_44 - .L_43)
.L_43:
        /*0114*/ 	.word	0x00000100
        /*0118*/ 	.word	0x00000001
        /*011c*/ 	.word	0x00000001


	//----- nvinfo : EIATTR_CRS_STACK_SIZE
	.align		4
.L_44:
        /*0120*/ 	.byte	0x04, 0x1e
        /*0122*/ 	.short	(.L_46 - .L_45)
.L_45:
        /*0124*/ 	.word	0x00000000
.L_46:


//--------------------- .nv.callgraph             --------------------------
	.section	.nv.callgraph,"",@"SHT_CUDA_CALLGRAPH"
	.align	4
	.sectionentsize	8
	.align		4
        /*0000*/ 	.word	0x00000000
	.align		4
        /*0004*/ 	.word	0xffffffff
	.align		4
        /*0008*/ 	.word	0x00000000
	.align		4
        /*000c*/ 	.word	0xfffffffe
	.align		4
        /*0010*/ 	.word	0x00000000
	.align		4
        /*0014*/ 	.word	0xfffffffd
	.align		4
        /*0018*/ 	.word	0x00000000
	.align		4
        /*001c*/ 	.word	0xfffffffc


//--------------------- .nv.rel.action            --------------------------
	.section	.nv.rel.action,"",@"SHT_CUDA_RELOCINFO"
	.align	8
	.sectionentsize	8
        /*0000*/ 	.byte	0x73, 0x00, 0x00, 0x00, 0x00, 0x00, 0x00, 0x00, 0x00, 0x00, 0x00, 0x11, 0x25, 0x00, 0x05, 0x36


//--------------------- .nv.constant4             --------------------------
	.section	.nv.constant4,"a",@progbits
	.align	8
	.align		8
.nv.constant4:
        /*0000*/ 	.dword	_$_str


//--------------------- .nv.constant0.triton_red_fused__to_copy_add_amax_amin_clamp_gelu_mul_reciprocal_17 --------------------------
	.section	.nv.constant0.triton_red_fused__to_copy_add_amax_amin_clamp_gelu_mul_reciprocal_17,"a",@progbits
	.sectionflags	@""
	.align	4
.nv.constant0.triton_red_fused__to_copy_add_amax_amin_clamp_gelu_mul_reciprocal_17:
	.zero		440


//--------------------- .text.triton_red_fused__to_copy_add_amax_amin_clamp_gelu_mul_reciprocal_17 --------------------------
	.section	.text.triton_red_fused__to_copy_add_amax_amin_clamp_gelu_mul_reciprocal_17,"ax",@progbits
	.sectionflags	@"SHF_BARRIERS=1"
	.sectioninfo	@"SHI_REGISTERS=26"
	.align	128
        .global         triton_red_fused__to_copy_add_amax_amin_clamp_gelu_mul_reciprocal_17
        .type           triton_red_fused__to_copy_add_amax_amin_clamp_gelu_mul_reciprocal_17,@function
        .size           triton_red_fused__to_copy_add_amax_amin_clamp_gelu_mul_reciprocal_17,(.L_x_11 - triton_red_fused__to_copy_add_amax_amin_clamp_gelu_mul_reciprocal_17)
        .other          triton_red_fused__to_copy_add_amax_amin_clamp_gelu_mul_reciprocal_17,@"STO_CUDA_ENTRY STV_DEFAULT"
triton_red_fused__to_copy_add_amax_amin_clamp_gelu_mul_reciprocal_17:
.text.triton_red_fused__to_copy_add_amax_amin_clamp_gelu_mul_reciprocal_17:
[----:B------:R-:W-:Y:S02]  /*0000*/  IMAD.MOV.U32 R1, RZ, RZ, c[0x0][0x28] ;  /* 0x00000a00ff017624 */ /* 0x000fe400078e00ff */
[----:B------:R-:W0:Y:S01]  /*0010*/  S2R R2, SR_TID.X ;  /* 0x0000000000027919 */ /* 0x000e220000002100 */
[----:B------:R-:W-:Y:S01]  /*0020*/  IMAD.MOV.U32 R11, RZ, RZ, 0x2 ;  /* 0x00000002ff0b7424 */ /* 0x000fe200078e00ff */
[----:B------:R-:W-:Y:S01]  /*0030*/  PRMT R0, RZ, 0x7610, R0 ;  /* 0x00007610ff007816 */ /* 0x000fe20000000000 */
[----:B------:R-:W-:Y:S01]  /*0040*/  ULDC.64 UR4, c[0x0][0x118] ;  /* 0x0000460000047ab9 */ /* 0x000fe20000000a00 */
[----:B------:R-:W1:Y:S01]  /*0050*/  S2R R13, SR_CTAID.X ;  /* 0x00000000000d7919 */ /* 0x000e620000002500 */
[----:B------:R-:W-:Y:S02]  /*0060*/  PRMT R5, RZ, 0x7610, R5 ;  /* 0x00007610ff057816 */ /* 0x000fe40000000005 */
[----:B0-----:R-:W-:Y:S01]  /*0070*/  SHF.R.U32.HI R4, RZ, 0x2, R2 ;  /* 0x00000002ff047819 */ /* 0x001fe20000011602 */
[----:B-1----:R-:W-:-:S03]  /*0080*/  IMAD.SHL.U32 R3, R13, 0x40, RZ ;  /* 0x000000400d037824 */ /* 0x002fc600078e00ff */
[----:B------:R-:W-:-:S04]  /*0090*/  SGXT.U32 R4, R4, 0x6 ;  /* 0x000000060404781a */ /* 0x000fc80000000000 */
[----:B------:R-:W-:-:S04]  /*00a0*/  LOP3.LUT R8, R4, R3, RZ, 0xfc, !PT ;  /* 0x0000000304087212 */ /* 0x000fc800078efcff */
[C---:B------:R-:W-:Y:S01]  /*00b0*/  ISETP.GE.AND P1, PT, R8.reuse, 0xe10, PT ;  /* 0x00000e100800780c */ /* 0x040fe20003f26270 */
[----:B------:R-:W-:-:S04]  /*00c0*/  IMAD.WIDE R6, R8, R11, c[0x0][0x168] ;  /* 0x00005a0008067625 */ /* 0x000fc800078e020b */
[----:B------:R-:W-:-:S08]  /*00d0*/  IMAD.WIDE R8, R8, R11, c[0x0][0x170] ;  /* 0x00005c0008087625 */ /* 0x000fd000078e020b */
[----:B------:R-:W2:Y:S04]  /*00e0*/  @!P1 LDG.E.EL.U16 R0, [R6.64] ;  /* 0x0000000406009981 */ /* 0x000ea8000c2e1500 */
[----:B------:R-:W3:Y:S01]  /*00f0*/  @!P1 LDG.E.EL.U16 R5, [R8.64] ;  /* 0x0000000408059981 */ /* 0x000ee2000c2e1500 */
[----:B------:R-:W-:Y:S01]  /*0100*/  IMAD.MOV.U32 R16, RZ, RZ, 0x7f800000 ;  /* 0x7f800000ff107424 */ /* 0x000fe200078e00ff */
[----:B------:R-:W-:Y:S01]  /*0110*/  MOV R22, 0xffffffff ;  /* 0xffffffff00167802 */ /* 0x000fe20000000f00 */
[----:B--2---:R-:W-:-:S05]  /*0120*/  IMAD.U32 R10, R0, 0x10000, RZ ;  /* 0x00010000000a7824 */ /* 0x004fca00078e00ff */
[----:B------:R-:W-:Y:S01]  /*0130*/  FSETP.GE.AND P0, PT, R10, RZ, PT ;  /* 0x000000ff0a00720b */ /* 0x000fe20003f06000 */
[----:B---3--:R-:W-:-:S03]  /*0140*/  IMAD.U32 R10, R5, 0x10000, RZ ;  /* 0x00010000050a7824 */ /* 0x008fc600078e00ff */
[----:B------:R-:W-:Y:S02]  /*0150*/  SEL R0, R0, RZ, !P0 ;  /* 0x000000ff00007207 */ /* 0x000fe40004000000 */
[----:B------:R-:W-:-:S03]  /*0160*/  FSETP.GTU.AND P0, PT, R10, RZ, PT ;  /* 0x000000ff0a00720b */ /* 0x000fc60003f0c000 */
[----:B------:R-:W-:Y:S01]  /*0170*/  IMAD.U32 R0, R0, 0x10000, RZ ;  /* 0x0001000000007824 */ /* 0x000fe200078e00ff */
[----:B------:R-:W-:-:S03]  /*0180*/  SEL R5, R5, RZ, P0 ;  /* 0x000000ff05057207 */ /* 0x000fc60000000000 */
[----:B------:R-:W-:Y:S02]  /*0190*/  FADD R0, RZ, -R0 ;  /* 0x80000000ff007221 */ /* 0x000fe40000000000 */
[----:B------:R-:W-:-:S03]  /*01a0*/  IMAD.U32 R5, R5, 0x10000, RZ ;  /* 0x0001000005057824 */ /* 0x000fc600078e00ff */
[C---:B------:R-:W-:Y:S02]  /*01b0*/  FSETP.NAN.AND P2, PT, R0.reuse, R0, PT ;  /* 0x000000000000720b */ /* 0x040fe40003f48000 */
[----:B------:R-:W-:-:S13]  /*01c0*/  FSETP.GT.AND P0, PT, R0, R5, PT ;  /* 0x000000050000720b */ /* 0x000fda0003f04000 */
[----:B------:R-:W-:Y:S02]  /*01d0*/  @!P0 FSEL R0, R0, R5, P2 ;  /* 0x0000000500008208 */ /* 0x000fe40001000000 */
[----:B------:R-:W-:-:S03]  /*01e0*/  LOP3.LUT R5, R2, 0x3, RZ, 0xc0, !PT ;  /* 0x0000000302057812 */ /* 0x000fc600078ec0ff */
[----:B------:R-:W-:Y:S01]  /*01f0*/  FMUL R7, R0, 0.0078740157186985015869 ;  /* 0x3c01020400077820 */ /* 0x000fe20000400000 */
[----:B------:R-:W-:Y:S02]  /*0200*/  IMAD R0, R13, 0x40, R4 ;  /* 0x000000400d007824 */ /* 0x000fe400078e0204 */
[-C--:B------:R-:W-:Y:S02]  /*0210*/  IMAD.WIDE.U32 R8, R5, R11.reuse, c[0x0][0x180] ;  /* 0x0000600005087625 */ /* 0x080fe400078e000b */
[----:B------:R-:W-:Y:S02]  /*0220*/  FSETP.GT.AND P0, PT, R7, 9.9999997473787516356e-06, PT ;  /* 0x3727c5ac0700780b */ /* 0x000fe40003f04000 */
[----:B------:R-:W-:Y:S01]  /*0230*/  IMAD.WIDE.U32 R10, R5, R11, c[0x0][0x178] ;  /* 0x00005e00050a7625 */ /* 0x000fe200078e000b */
[----:B------:R-:W-:-:S03]  /*0240*/  FSETP.NAN.AND P2, PT, R7, R7, PT ;  /* 0x000000070700720b */ /* 0x000fc60003f48000 */
[----:B------:R-:W-:Y:S02]  /*0250*/  IMAD.MOV.U32 R6, RZ, RZ, R8 ;  /* 0x000000ffff067224 */ /* 0x000fe400078e0008 */
[----:B------:R-:W-:Y:S02]  /*0260*/  IMAD.MOV.U32 R8, RZ, RZ, R10 ;  /* 0x000000ffff087224 */ /* 0x000fe400078e000a */
[----:B------:R-:W-:Y:S02]  /*0270*/  IMAD R5, R0, 0x3000, R5 ;  /* 0x0000300000057824 */ /* 0x000fe400078e0205 */
[----:B------:R-:W-:Y:S01]  /*0280*/  IMAD.MOV.U32 R0, RZ, RZ, -0x800000 ;  /* 0xff800000ff007424 */ /* 0x000fe200078e00ff */
[----:B------:R-:W-:Y:S01]  /*0290*/  @!P0 FSEL R7, R7, 9.9999997473787516356e-06, P2 ;  /* 0x3727c5ac07078808 */ /* 0x000fe20001000000 */
[----:B------:R-:W-:-:S05]  /*02a0*/  IMAD.MOV.U32 R10, RZ, RZ, -0x4 ;  /* 0xfffffffcff0a7424 */ /* 0x000fca00078e00ff */
.L_x_3:
[----:B------:R-:W-:Y:S01]  /*02b0*/  IADD3 R13, R5, 0x4, R10 ;  /* 0x00000004050d7810 */ /* 0x000fe20007ffe00a */
[----:B------:R-:W-:Y:S02]  /*02c0*/  IMAD.MOV.U32 R18, RZ, RZ, 0x4 ;  /* 0x00000004ff127424 */ /* 0x000fe400078e00ff */
[----:B------:R-:W-:-:S02]  /*02d0*/  IMAD.MOV.U32 R12, RZ, RZ, RZ ;  /* 0x000000ffff0c7224 */ /* 0x000fc400078e00ff */
[----:B------:R-:W-:-:S04]  /*02e0*/  IMAD.WIDE R18, R13, R18, c[0x0][0x160] ;  /* 0x000058000d127625 */ /* 0x000fc800078e0212 */
[----:B------:R-:W-:Y:S01]  /*02f0*/  IMAD.MOV.U32 R20, RZ, RZ, R6 ;  /* 0x000000ffff147224 */ /* 0x000fe200078e0006 */
[----:B------:R0:W2:Y:S01]  /*0300*/  @!P1 LDG.E.EF R12, [R18.64] ;  /* 0x00000004120c9981 */ /* 0x0000a2000c0e1900 */
[----:B------:R-:W-:-:S05]  /*0310*/  IMAD.MOV.U32 R21, RZ, RZ, R9 ;  /* 0x000000ffff157224 */ /* 0x000fca00078e0009 */
[----:B------:R-:W3:Y:S01]  /*0320*/  LDG.E.EL.U16 R15, [R20.64] ;  /* 0x00000004140f7981 */ /* 0x000ee2000c2e1500 */
[----:B0-----:R-:W-:Y:S02]  /*0330*/  IMAD.MOV.U32 R18, RZ, RZ, R8 ;  /* 0x000000ffff127224 */ /* 0x001fe400078e0008 */
[----:B------:R-:W-:-:S05]  /*0340*/  IMAD.MOV.U32 R19, RZ, RZ, R11 ;  /* 0x000000ffff137224 */ /* 0x000fca00078e000b */
[----:B------:R0:W4:Y:S01]  /*0350*/  LDG.E.EL.U16 R14, [R18.64] ;  /* 0x00000004120e7981 */ /* 0x000122000c2e1500 */
[----:B------:R-:W-:Y:S01]  /*0360*/  IADD3 R10, P0, R10, 0x4, RZ ;  /* 0x000000040a0a7810 */ /* 0x000fe20007f1e0ff */
[----:B------:R-:W-:Y:S03]  /*0370*/  BSSY B0, `(.L_x_0) ;  /* 0x0000024000007945 */ /* 0x000fe60003800000 */
[----:B------:R-:W-:Y:S02]  /*0380*/  IADD3.X R22, RZ, R22, RZ, P0, !PT ;  /* 0x00000016ff167210 */ /* 0x000fe400007fe4ff */
[----:B------:R-:W-:Y:S02]  /*0390*/  ISETP.GE.U32.AND P0, PT, R10, 0x2ffc, PT ;  /* 0x00002ffc0a00780c */ /* 0x000fe40003f06070 */
[----:B0-----:R-:W-:Y:S02]  /*03a0*/  SHF.R.S32.HI R18, RZ, 0x1f, R13 ;  /* 0x0000001fff127819 */ /* 0x001fe4000001140d */
[----:B------:R-:W-:-:S02]  /*03b0*/  ISETP.GE.U32.AND.EX P0, PT, R22, RZ, PT, P0 ;  /* 0x000000ff1600720c */ /* 0x000fc40003f06100 */
[----:B--2---:R-:W-:-:S05]  /*03c0*/  I2FP.F32.S32 R12, R12 ;  /* 0x0000000c000c7245 */ /* 0x004fca0000201400 */
[----:B------:R-:W-:Y:S01]  /*03d0*/  FMUL R12, R7, R12 ;  /* 0x0000000c070c7220 */ /* 0x000fe20000400000 */
[----:B---3--:R-:W-:Y:S02]  /*03e0*/  IMAD.U32 R15, R15, 0x10000, RZ ;  /* 0x000100000f0f7824 */ /* 0x008fe400078e00ff */
[----:B----4-:R-:W-:-:S04]  /*03f0*/  IMAD.U32 R14, R14, 0x10000, RZ ;  /* 0x000100000e0e7824 */ /* 0x010fc800078e00ff */
[----:B------:R-:W-:-:S04]  /*0400*/  FFMA R15, R14, R12, R15 ;  /* 0x0000000c0e0f7223 */ /* 0x000fc8000000000f */
[----:B------:R-:W-:-:S04]  /*0410*/  FMUL R12, R15, R15 ;  /* 0x0000000f0f0c7220 */ /* 0x000fc80000400000 */
[----:B------:R-:W-:-:S04]  /*0420*/  FMUL R12, R15, R12 ;  /* 0x0000000c0f0c7220 */ /* 0x000fc80000400000 */
[----:B------:R-:W-:-:S04]  /*0430*/  FFMA R12, R12, 0.044714998453855514526, R15 ;  /* 0x3d3727130c0c7823 */ /* 0x000fc8000000000f */
[----:B------:R-:W-:-:S04]  /*0440*/  FMUL R23, R12, 0.79788458347320556641 ;  /* 0x3f4c422a0c177820 */ /* 0x000fc80000400000 */
[----:B------:R-:W-:-:S05]  /*0450*/  FADD.FTZ R20, |R23|, -RZ ;  /* 0x800000ff17147221 */ /* 0x000fca0000010200 */
[----:B------:R-:W-:Y:S01]  /*0460*/  FSETP.GE.AND P2, PT, R20, 0.60000002384185791016, PT ;  /* 0x3f19999a1400780b */ /* 0x000fe20003f46000 */
[----:B------:R-:W-:Y:S01]  /*0470*/  IMAD.MOV.U32 R14, RZ, RZ, R0 ;  /* 0x000000ffff0e7224 */ /* 0x000fe200078e0000 */
[----:B------:R-:W-:-:S11]  /*0480*/  FMUL R19, R15, 0.5 ;  /* 0x3f0000000f137820 */ /* 0x000fd60000400000 */
[----:B------:R-:W-:Y:S05]  /*0490*/  @!P2 BRA `(.L_x_1) ;  /* 0x000000a00000a947 */ /* 0x000fea0003800000 */
[C---:B------:R-:W-:Y:S01]  /*04a0*/  FMUL R12, R20.reuse, 2.8853900432586669922 ;  /* 0x4038aa3b140c7820 */ /* 0x040fe20000400000 */
[----:B------:R-:W-:Y:S01]  /*04b0*/  IMAD.MOV.U32 R0, RZ, RZ, 0x3f800000 ;  /* 0x3f800000ff007424 */ /* 0x000fe200078e00ff */
[----:B------:R-:W-:-:S04]  /*04c0*/  FSETP.GE.AND P2, PT, R20, 9.010913848876953125, PT ;  /* 0x41102cb41400780b */ /* 0x000fc80003f46000 */
[----:B------:R-:W0:Y:S02]  /*04d0*/  MUFU.EX2 R12, R12 ;  /* 0x0000000c000c7308 */ /* 0x000e240000000800 */
[----:B0-----:R-:W-:-:S06]  /*04e0*/  FADD R17, R12, 1 ;  /* 0x3f8000000c117421 */ /* 0x001fcc0000000000 */
[----:B------:R-:W0:Y:S02]  /*04f0*/  MUFU.RCP R17, R17 ;  /* 0x0000001100117308 */ /* 0x000e240000001000 */
[----:B0-----:R-:W-:-:S05]  /*0500*/  FFMA.FTZ R0, R17, -2, R0 ;  /* 0xc000000011007823 */ /* 0x001fca0000010000 */
[----:B------:R-:W-:-:S04]  /*0510*/  FSEL R0, R0, 1, !P2 ;  /* 0x3f80000000007808 */ /* 0x000fc80005000000 */
[----:B------:R-:W-:Y:S01]  /*0520*/  LOP3.LUT R0, R0, 0x80000000, R23, 0xf8, !PT ;  /* 0x8000000000007812 */ /* 0x000fe200078ef817 */
[----:B------:R-:W-:Y:S05]  /*0530*/  BRA `(.L_x_2) ;  /* 0x0000007000007947 */ /* 0x000fea0003800000 */
.L_x_1:
[----:B------:R-:W-:Y:S01]  /*0540*/  IMAD.MOV.U32 R0, RZ, RZ, 0x3c80f082 ;  /* 0x3c80f082ff007424 */ /* 0x000fe200078e00ff */
[----:B------:R-:W-:-:S04]  /*0550*/  FMUL R17, R23, R23 ;  /* 0x0000001717117220 */ /* 0x000fc80000400000 */
[----:B------:R-:W-:-:S04]  /*0560*/  FFMA.FTZ R0, R17, R0, -0.052303962409496307373 ;  /* 0xbd563cae11007423 */ /* 0x000fc80000010000 */
[----:B------:R-:W-:-:S04]  /*0570*/  FFMA.FTZ R0, R17, R0, 0.1331529766321182251 ;  /* 0x3e08594111007423 */ /* 0x000fc80000010000 */
[----:B------:R-:W-:-:S04]  /*0580*/  FFMA.FTZ R0, R17, R0, -0.33332768082618713379 ;  /* 0xbeaaa9ed11007423 */ /* 0x000fc80000010000 */
[----:B------:R-:W-:-:S04]  /*0590*/  FFMA.FTZ R0, R17, R0, RZ ;  /* 0x0000000011007223 */ /* 0x000fc800000100ff */
[----:B------:R-:W-:Y:S02]  /*05a0*/  FFMA.FTZ R0, R0, R23, R23 ;  /* 0x0000001700007223 */ /* 0x000fe40000010017 */
.L_x_2:
[----:B------:R-:W-:Y:S05]  /*05b0*/  BSYNC B0 ;  /* 0x0000000000007941 */ /* 0x000fea0003800000 */
.L_x_0:
[C---:B------:R-:W-:Y:S01]  /*05c0*/  LEA R12, P2, R13.reuse, c[0x0][0x188], 0x2 ;  /* 0x000062000d0c7a11 */ /* 0x040fe200078410ff */
[----:B------:R-:W-:Y:S01]  /*05d0*/  FADD R0, R0, 1 ;  /* 0x3f80000000007421 */ /* 0x000fe20000000000 */
[----:B------:R-:W-:Y:S02]  /*05e0*/  FSETP.NAN.AND P3, PT, R14, R14, PT ;  /* 0x0000000e0e00720b */ /* 0x000fe40003f68000 */
[----:B------:R-:W-:Y:S01]  /*05f0*/  LEA.HI.X R13, R13, c[0x0][0x18c], R18, 0x2, P2 ;  /* 0x000063000d0d7a11 */ /* 0x000fe200010f1412 */
[----:B------:R-:W-:Y:S01]  /*0600*/  FMUL R17, R0, R19 ;  /* 0x0000001300117220 */ /* 0x000fe20000400000 */
[----:B------:R-:W-:-:S03]  /*0610*/  FSETP.NAN.AND P2, PT, R16, R16, PT ;  /* 0x000000101000720b */ /* 0x000fc60003f48000 */
[----:B------:R0:W-:Y:S01]  /*0620*/  @!P1 STG.E [R12.64], R15 ;  /* 0x0000000f0c009986 */ /* 0x0001e2000c101904 */
[-C--:B------:R-:W-:Y:S02]  /*0630*/  FSETP.GEU.AND P5, PT, R16, R17.reuse, PT ;  /* 0x000000111000720b */ /* 0x080fe40003fae000 */
[-C--:B------:R-:W-:Y:S02]  /*0640*/  FSETP.GT.AND P4, PT, R14, R17.reuse, PT ;  /* 0x000000110e00720b */ /* 0x080fe40003f84000 */
[-C--:B------:R-:W-:Y:S02]  /*0650*/  FSEL R19, R16, R17.reuse, !P5 ;  /* 0x0000001110137208 */ /* 0x080fe40006800000 */
[----:B------:R-:W-:Y:S02]  /*0660*/  FSEL R17, R14, R17, P4 ;  /* 0x000000110e117208 */ /* 0x000fe40002000000 */
[----:B------:R-:W-:Y:S02]  /*0670*/  IADD3 R6, P4, R6, 0x8, RZ ;  /* 0x0000000806067810 */ /* 0x000fe40007f9e0ff */
[----:B------:R-:W-:-:S02]  /*0680*/  IADD3 R8, P5, R8, 0x8, RZ ;  /* 0x0000000808087810 */ /* 0x000fc40007fbe0ff */
[----:B------:R-:W-:Y:S01]  /*0690*/  @!P1 FSEL R14, R14, R17, P3 ;  /* 0x000000110e0e9208 */ /* 0x000fe20001800000 */
[----:B------:R-:W-:Y:S01]  /*06a0*/  IMAD.X R9, RZ, RZ, R9, P4 ;  /* 0x000000ffff097224 */ /* 0x000fe200020e0609 */
[----:B------:R-:W-:Y:S01]  /*06b0*/  @!P1 FSEL R16, R16, R19, P2 ;  /* 0x0000001310109208 */ /* 0x000fe20001000000 */
[----:B------:R-:W-:Y:S02]  /*06c0*/  IMAD.X R11, RZ, RZ, R11, P5 ;  /* 0x000000ffff0b7224 */ /* 0x000fe400028e060b */
[----:B------:R-:W-:Y:S01]  /*06d0*/  IMAD.MOV.U32 R0, RZ, RZ, R14 ;  /* 0x000000ffff007224 */ /* 0x000fe200078e000e */
[----:B0-----:R-:W-:Y:S05]  /*06e0*/  @!P0 BRA `(.L_x_3) ;  /* 0xfffffbc000008947 */ /* 0x001fea000383ffff */
[----:B------:R-:W0:Y:S01]  /*06f0*/  SHFL.BFLY PT, R7, R16, 0x2, 0x1f ;  /* 0x0c401f0010077f89 */ /* 0x000e2200000e0000 */
[C---:B------:R-:W-:Y:S02]  /*0700*/  FSETP.NAN.AND P0, PT, R16.reuse, R16, PT ;  /* 0x000000101000720b */ /* 0x040fe40003f08000 */
[----:B------:R-:W-:Y:S01]  /*0710*/  LOP3.LUT R3, R3, 0x3f, R2, 0xf8, !PT ;  /* 0x0000003f03037812 */ /* 0x000fe200078ef802 */
[----:B------:R-:W1:Y:S01]  /*0720*/  SHFL.BFLY PT, R9, R0, 0x2, 0x1f ;  /* 0x0c401f0000097f89 */ /* 0x000e6200000e0000 */
[----:B0-----:R-:W-:-:S04]  /*0730*/  FSETP.GEU.AND P2, PT, R16, R7, PT ;  /* 0x000000071000720b */ /* 0x001fc80003f4e000 */
[----:B------:R-:W-:Y:S02]  /*0740*/  FSEL R7, R16, R7, !P2 ;  /* 0x0000000710077208 */ /* 0x000fe40005000000 */
[----:B------:R-:W-:Y:S02]  /*0750*/  FSETP.NAN.AND P2, PT, R0, R0, PT ;  /* 0x000000000000720b */ /* 0x000fe40003f48000 */
[----:B------:R-:W-:Y:S02]  /*0760*/  FSEL R7, R16, R7, P0 ;  /* 0x0000000710077208 */ /* 0x000fe40000000000 */
[----:B-1----:R-:W-:-:S03]  /*0770*/  FSETP.GT.AND P0, PT, R0, R9, PT ;  /* 0x000000090000720b */ /* 0x002fc60003f04000 */
[----:B------:R-:W0:Y:S01]  /*0780*/  SHFL.BFLY PT, R6, R7, 0x1, 0x1f ;  /* 0x0c201f0007067f89 */ /* 0x000e2200000e0000 */
[C---:B------:R-:W-:Y:S02]  /*0790*/  FSEL R9, R0.reuse, R9, P0 ;  /* 0x0000000900097208 */ /* 0x040fe40000000000 */
[----:B------:R-:W-:Y:S02]  /*07a0*/  FSETP.NAN.AND P0, PT, R7, R7, PT ;  /* 0x000000070700720b */ /* 0x000fe40003f08000 */
[----:B------:R-:W-:-:S05]  /*07b0*/  FSEL R9, R0, R9, P2 ;  /* 0x0000000900097208 */ /* 0x000fca0001000000 */
[----:B------:R-:W1:Y:S01]  /*07c0*/  SHFL.BFLY PT, R8, R9, 0x1, 0x1f ;  /* 0x0c201f0009087f89 */ /* 0x000e6200000e0000 */
[----:B0-----:R-:W-:Y:S02]  /*07d0*/  FSETP.GEU.AND P3, PT, R7, R6, PT ;  /* 0x000000060700720b */ /* 0x001fe40003f6e000 */
[----:B-1----:R-:W-:-:S11]  /*07e0*/  FSETP.GT.AND P2, PT, R9, R8, PT ;  /* 0x000000080900720b */ /* 0x002fd60003f44000 */
[----:B------:R-:W-:Y:S02]  /*07f0*/  @P3 FSEL R7, R7, R6, P0 ;  /* 0x0000000607073208 */ /* 0x000fe40000000000 */
[----:B------:R-:W-:Y:S02]  /*0800*/  FSETP.NAN.AND P0, PT, R9, R9, PT ;  /* 0x000000090900720b */ /* 0x000fe40003f08000 */
[C---:B------:R-:W-:Y:S01]  /*0810*/  FSETP.GE.AND P3, PT, R7.reuse, RZ, PT ;  /* 0x000000ff0700720b */ /* 0x040fe20003f66000 */
[----:B------:R-:W-:Y:S03]  /*0820*/  STS [R4.X4], R7 ;  /* 0x0000000704007388 */ /* 0x000fe60000004800 */
[----:B------:R-:W-:Y:S02]  /*0830*/  FSEL R0, R7, RZ, !P3 ;  /* 0x000000ff07007208 */ /* 0x000fe40005800000 */
[----:B------:R-:W-:Y:S01]  /*0840*/  @!P2 FSEL R9, R9, R8, P0 ;  /* 0x000000080909a208 */ /* 0x000fe20000000000 */
[----:B------:R-:W-:Y:S02]  /*0850*/  BAR.SYNC.DEFER_BLOCKING 0x0 ;  /* 0x0000000000007b1d */ /* 0x000fe40000010000 */
[----:B------:R-:W-:Y:S01]  /*0860*/  FADD R8, RZ, -R0 ;  /* 0x80000000ff087221 */ /* 0x000fe20000000000 */
[----:B------:R-:W-:-:S02]  /*0870*/  LOP3.LUT R0, R2, 0x3f, RZ, 0xc0, !PT ;  /* 0x0000003f02007812 */ /* 0x000fc400078ec0ff */
[C---:B------:R-:W-:Y:S02]  /*0880*/  FSETP.GTU.AND P0, PT, R9.reuse, RZ, PT ;  /* 0x000000ff0900720b */ /* 0x040fe40003f0c000 */
[----:B------:R-:W-:Y:S02]  /*0890*/  FSETP.NAN.AND P2, PT, R8, R8, PT ;  /* 0x000000080800720b */ /* 0x000fe40003f48000 */
[----:B------:R-:W-:-:S04]  /*08a0*/  FSEL R13, R9, RZ, P0 ;  /* 0x000000ff090d7208 */ /* 0x000fc80000000000 */
[----:B------:R-:W-:-:S07]  /*08b0*/  FSETP.GT.AND P0, PT, R8, R13, PT ;  /* 0x0000000d0800720b */ /* 0x000fce0003f04000 */
[----:B------:R-:W-:Y:S01]  /*08c0*/  @!P2 FSEL R8, R8, R13, P0 ;  /* 0x0000000d0808a208 */ /* 0x000fe20000000000 */
[----:B------:R-:W-:Y:S04]  /*08d0*/  LDS R6, [R0.X4] ;  /* 0x0000000000067984 */ /* 0x000fe80000004800 */
[----:B------:R-:W-:Y:S01]  /*08e0*/  FMUL R10, R8, 0.0078740157186985015869 ;  /* 0x3c010204080a7820 */ /* 0x000fe20000400000 */
[----:B------:R-:W-:Y:S01]  /*08f0*/  IMAD.MOV.U32 R8, RZ, RZ, 0x2 ;  /* 0x00000002ff087424 */ /* 0x000fe200078e00ff */
[----:B------:R-:W-:Y:S03]  /*0900*/  BAR.SYNC.DEFER_BLOCKING 0x0 ;  /* 0x0000000000007b1d */ /* 0x000fe60000010000 */
[----:B------:R-:W-:-:S02]  /*0910*/  FSETP.GT.AND P0, PT, R10, 9.9999997473787516356e-06, PT ;  /* 0x3727c5ac0a00780b */ /* 0x000fc40003f04000 */
[----:B------:R-:W-:-:S11]  /*0920*/  FSETP.NAN.AND P2, PT, R10, R10, PT ;  /* 0x0000000a0a00720b */ /* 0x000fd60003f48000 */
[----:B------:R-:W-:Y:S02]  /*0930*/  @!P0 FSEL R10, R10, 9.9999997473787516356e-06, P2 ;  /* 0x3727c5ac0a0a8808 */ /* 0x000fe40001000000 */
[----:B------:R-:W-:Y:S02]  /*0940*/  LOP3.LUT P0, RZ, R2, 0xc0, RZ, 0xc0, !PT ;  /* 0x000000c002ff7812 */ /* 0x000fe4000780c0ff */
[C---:B------:R-:W-:Y:S02]  /*0950*/  FSETP.GT.AND P2, PT, |R10|.reuse, 8.50705917302346158658e+37, PT ;  /* 0x7e8000000a00780b */ /* 0x040fe40003f44200 */
[----:B------:R-:W-:Y:S02]  /*0960*/  ISETP.LT.AND P0, PT, R3, 0xe10, !P0 ;  /* 0x00000e100300780c */ /* 0x000fe40004701270 */
[----:B------:R-:W-:Y:S01]  /*0970*/  FSETP.GEU.AND P3, PT, |R10|, 1.175494350822287508e-38, PT ;  /* 0x008000000a00780b */ /* 0x000fe20003f6e200 */
[----:B------:R-:W-:Y:S01]  /*0980*/  STS [R4.X4], R9 ;  /* 0x0000000904007388 */ /* 0x000fe20000004800 */
[----:B------:R-:W-:-:S03]  /*0990*/  MOV R2, 0xfffffffc ;  /* 0xfffffffc00027802 */ /* 0x000fc60000000f00 */
[----:B------:R-:W-:Y:S04]  /*09a0*/  BAR.SYNC.DEFER_BLOCKING 0x0 ;  /* 0x0000000000007b1d */ /* 0x000fe80000010000 */
[----:B------:R-:W-:-:S04]  /*09b0*/  @P2 FMUL R10, R10, 0.25 ;  /* 0x3e8000000a0a2820 */ /* 0x000fc80000400000 */
[----:B------:R-:W-:Y:S01]  /*09c0*/  @!P3 FMUL R10, R10, 16777216 ;  /* 0x4b8000000a0ab820 */ /* 0x000fe20000400000 */
[----:B------:R0:W1:Y:S02]  /*09d0*/  LDS R11, [R0.X4] ;  /* 0x00000000000b7984 */ /* 0x0000640000004800 */
[----:B0-----:R-:W-:-:S05]  /*09e0*/  IMAD.MOV.U32 R0, RZ, RZ, 0x3f800000 ;  /* 0x3f800000ff007424 */ /* 0x001fca00078e00ff */
[----:B------:R-:W-:-:S05]  /*09f0*/  FSEL R0, R0, 0.25, !P2 ;  /* 0x3e80000000007808 */ /* 0x000fca0005000000 */
[----:B------:R-:W-:Y:S01]  /*0a00*/  @!P3 FMUL R0, R0, 16777216 ;  /* 0x4b8000000000b820 */ /* 0x000fe20000400000 */
[----:B-1----:R-:W-:Y:S01]  /*0a10*/  F2FP.BF16.PACK_AB R11, R11, R6 ;  /* 0x000000060b0b723e */ /* 0x002fe200000010ff */
[----:B------:R-:W-:-:S03]  /*0a20*/  IMAD.WIDE R6, R3, R8, c[0x0][0x190] ;  /* 0x0000640003067625 */ /* 0x000fc600078e0208 */
[----:B------:R-:W-:Y:S01]  /*0a30*/  PRMT R4, R11, 0x7610, R4 ;  /* 0x000076100b047816 */ /* 0x000fe20000000004 */
[----:B------:R-:W-:Y:S01]  /*0a40*/  IMAD.WIDE R8, R3, R8, c[0x0][0x198] ;  /* 0x0000660003087625 */ /* 0x000fe200078e0208 */
[----:B------:R-:W-:Y:S01]  /*0a50*/  PRMT R12, R11, 0x7632, R12 ;  /* 0x000076320b0c7816 */ /* 0x000fe2000000000c */
[----:B------:R-:W0:Y:S02]  /*0a60*/  MUFU.RCP R3, R10 ;  /* 0x0000000a00037308 */ /* 0x000e240000001000 */
[----:B------:R1:W-:Y:S01]  /*0a70*/  @P0 STG.E.U16 [R6.64], R4 ;  /* 0x0000000406000986 */ /* 0x0003e2000c101504 */
[----:B------:R-:W-:-:S03]  /*0a80*/  IMAD.MOV.U32 R11, RZ, RZ, -0x1 ;  /* 0xffffffffff0b7424 */ /* 0x000fc600078e00ff */
[----:B------:R1:W-:Y:S01]  /*0a90*/  @P0 STG.E.U16 [R8.64], R12 ;  /* 0x0000000c08000986 */ /* 0x0003e2000c101504 */
[----:B0-----:R-:W-:-:S03]  /*0aa0*/  FMUL R3, R3, R0 ;  /* 0x0000000003037220 */ /* 0x001fc60000400000 */
.L_x_9:
[----:B------:R-:W-:Y:S01]  /*0ab0*/  BSSY B0, `(.L_x_4) ;  /* 0x0000007000007945 */ /* 0x000fe20003800000 */
[----:B-1----:R-:W-:Y:S01]  /*0ac0*/  IADD3 R8, R5, 0x4, R2 ;  /* 0x0000000405087810 */ /* 0x002fe20007ffe002 */
[----:B------:R-:W-:Y:S01]  /*0ad0*/  IMAD.MOV.U32 R6, RZ, RZ, RZ ;  /* 0x000000ffff067224 */ /* 0x000fe200078e00ff */
[----:B------:R-:W-:Y:S05]  /*0ae0*/  @P1 BRA `(.L_x_5) ;  /* 0x0000003000001947 */ /* 0x000fea0003800000 */
[----:B------:R-:W-:-:S04]  /*0af0*/  IMAD.MOV.U32 R7, RZ, RZ, 0x4 ;  /* 0x00000004ff077424 */ /* 0x000fc800078e00ff */
[----:B------:R-:W-:-:S06]  /*0b00*/  IMAD.WIDE R6, R8, R7, c[0x0][0x188] ;  /* 0x0000620008067625 */ /* 0x000fcc00078e0207 */
[----:B------:R0:W5:Y:S02]  /*0b10*/  LDG.E.EF R6, [R6.64] ;  /* 0x0000000406067981 */ /* 0x000164000c0e1900 */
.L_x_5:
[----:B------:R-:W-:Y:S05]  /*0b20*/  BSYNC B0 ;  /* 0x0000000000007941 */ /* 0x000fea0003800000 */
.L_x_4:
[CC--:B0----5:R-:W-:Y:S01]  /*0b30*/  FMUL R7, R6.reuse, R6.reuse ;  /* 0x0000000606077220 */ /* 0x0e1fe20000400000 */
[----:B------:R-:W-:Y:S01]  /*0b40*/  BSSY B0, `(.L_x_6) ;  /* 0x0000019000007945 */ /* 0x000fe20003800000 */
[----:B------:R-:W-:Y:S02]  /*0b50*/  FMUL R9, R6, 0.5 ;  /* 0x3f00000006097820 */ /* 0x000fe40000400000 */
[----:B------:R-:W-:-:S04]  /*0b60*/  FMUL R7, R7, R6 ;  /* 0x0000000607077220 */ /* 0x000fc80000400000 */
[----:B------:R-:W-:-:S04]  /*0b70*/  FFMA R7, R7, 0.044714998453855514526, R6 ;  /* 0x3d37271307077823 */ /* 0x000fc80000000006 */
[----:B------:R-:W-:-:S04]  /*0b80*/  FMUL R13, R7, 0.79788458347320556641 ;  /* 0x3f4c422a070d7820 */ /* 0x000fc80000400000 */
[----:B------:R-:W-:-:S05]  /*0b90*/  FADD.FTZ R10, |R13|, -RZ ;  /* 0x800000ff0d0a7221 */ /* 0x000fca0000010200 */
[----:B------:R-:W-:-:S13]  /*0ba0*/  FSETP.GE.AND P0, PT, R10, 0.60000002384185791016, PT ;  /* 0x3f19999a0a00780b */ /* 0x000fda0003f06000 */
        /* <DEDUP_REMOVED lines=11> */
.L_x_7:
[----:B------:R-:W-:Y:S01]  /*0c60*/  IMAD.MOV.U32 R0, RZ, RZ, 0x3c80f082 ;  /* 0x3c80f082ff007424 */ /* 0x000fe200078e00ff */
[----:B------:R-:W-:-:S04]  /*0c70*/  FMUL R7, R13, R13 ;  /* 0x0000000d0d077220 */ /* 0x000fc80000400000 */
[----:B------:R-:W-:-:S04]  /*0c80*/  FFMA.FTZ R0, R7, R0, -0.052303962409496307373 ;  /* 0xbd563cae07007423 */ /* 0x000fc80000010000 */
[----:B------:R-:W-:-:S04]  /*0c90*/  FFMA.FTZ R0, R7, R0, 0.1331529766321182251 ;  /* 0x3e08594107007423 */ /* 0x000fc80000010000 */
[----:B------:R-:W-:-:S04]  /*0ca0*/  FFMA.FTZ R0, R7, R0, -0.33332768082618713379 ;  /* 0xbeaaa9ed07007423 */ /* 0x000fc80000010000 */
[----:B------:R-:W-:-:S04]  /*0cb0*/  FFMA.FTZ R0, R7, R0, RZ ;  /* 0x0000000007007223 */ /* 0x000fc800000100ff */
[----:B------:R-:W-:Y:S02]  /*0cc0*/  FFMA.FTZ R0, R0, R13, R13 ;  /* 0x0000000d00007223 */ /* 0x000fe4000001000d */
.L_x_8:
[----:B------:R-:W-:Y:S05]  /*0cd0*/  BSYNC B0 ;  /* 0x0000000000007941 */ /* 0x000fea0003800000 */
.L_x_6:
[----:B------:R-:W-:Y:S01]  /*0ce0*/  FADD R0, R0, 1 ;  /* 0x3f80000000007421 */ /* 0x000fe20000000000 */
[----:B------:R-:W-:-:S03]  /*0cf0*/  IADD3 R6, P3, R8, c[0x0][0x1a0], RZ ;  /* 0x0000680008067a10 */ /* 0x000fc60007f7e0ff */
[----:B------:R-:W-:Y:S01]  /*0d00*/  FMUL R0, R0, R9 ;  /* 0x0000000900007220 */ /* 0x000fe20000400000 */
[----:B------:R-:W-:-:S03]  /*0d10*/  LEA.HI.X.SX32 R7, R8, c[0x0][0x1a4], 0x1, P3 ;  /* 0x0000690008077a11 */ /* 0x000fc600018f0eff */
[----:B------:R-:W-:-:S04]  /*0d20*/  FMUL R0, R3, R0 ;  /* 0x0000000003007220 */ /* 0x000fc80000400000 */
[----:B------:R-:W0:Y:S02]  /*0d30*/  FRND R4, R0 ;  /* 0x0000000000047307 */ /* 0x000e240000201000 */
[C---:B0-----:R-:W-:Y:S02]  /*0d40*/  FSETP.GT.AND P0, PT, R4.reuse, -127, PT ;  /* 0xc2fe00000400780b */ /* 0x041fe40003f04000 */
[----:B------:R-:W-:-:S11]  /*0d50*/  FSETP.NAN.AND P2, PT, R4, R4, PT ;  /* 0x000000040400720b */ /* 0x000fd60003f48000 */
[----:B------:R-:W-:-:S04]  /*0d60*/  @!P0 FSEL R4, R4, -127, P2 ;  /* 0xc2fe000004048808 */ /* 0x000fc80001000000 */
[----:B------:R-:W0:Y:S01]  /*0d70*/  F2I.S16.TRUNC.NTZ R9, R4 ;  /* 0x0000000400097305 */ /* 0x000e22000020e900 */
[C---:B------:R-:W-:Y:S02]  /*0d80*/  FSETP.GEU.AND P2, PT, R4.reuse, 127, PT ;  /* 0x42fe00000400780b */ /* 0x040fe40003f4e000 */
[----:B------:R-:W-:-:S11]  /*0d90*/  FSETP.NAN.AND P0, PT, R4, R4, PT ;  /* 0x000000040400720b */ /* 0x000fd60003f08000 */
[----:B0-----:R-:W-:Y:S02]  /*0da0*/  @P2 SEL R9, R9, 0x7f, P0 ;  /* 0x0000007f09092807 */ /* 0x001fe40000000000 */
[----:B------:R-:W-:-:S03]  /*0db0*/  IADD3 R2, P0, R2, 0x4, RZ ;  /* 0x0000000402027810 */ /* 0x000fc60007f1e0ff */
[----:B------:R0:W-:Y:S02]  /*0dc0*/  @!P1 STG.E.U8 [R6.64], R9 ;  /* 0x0000000906009986 */ /* 0x0001e4000c101104 */
[----:B------:R-:W-:Y:S01]  /*0dd0*/  IMAD.X R0, RZ, RZ, R11, P0 ;  /* 0x000000ffff007224 */ /* 0x000fe200000e060b */
[----:B------:R-:W-:-:S04]  /*0de0*/  ISETP.GE.U32.AND P0, PT, R2, 0x2ffc, PT ;  /* 0x00002ffc0200780c */ /* 0x000fc80003f06070 */
[----:B------:R-:W-:-:S13]  /*0df0*/  ISETP.GE.U32.AND.EX P0, PT, R0, RZ, PT, P0 ;  /* 0x000000ff0000720c */ /* 0x000fda0003f06100 */
[----:B------:R-:W-:Y:S05]  /*0e00*/  @P0 EXIT ;  /* 0x000000000000094d */ /* 0x000fea0003800000 */
[----:B0-----:R-:W-:Y:S01]  /*0e10*/  IMAD.MOV.U32 R11, RZ, RZ, R0 ;  /* 0x000000ffff0b7224 */ /* 0x001fe200078e0000 */
[----:B------:R-:W-:Y:S05]  /*0e20*/  BRA `(.L_x_9) ;  /* 0xfffffc8000007947 */ /* 0x000fea000383ffff */
.L_x_10:
[----:B------:R-:W-:-:S00]  /*0e30*/  BRA `(.L_x_10) ;  /* 0xfffffff000007947 */ /* 0x000fc0000383ffff */
[----:B------:R-:W-:-:S00]  /*0e40*/  NOP ;  /* 0x0000000000007918 */ /* 0x000fc00000000000 */
        /* <DEDUP_REMOVED lines=11> */
.L_x_11:


//--------------------- .nv.global.init           --------------------------
	.section	.nv.global.init,"aw",@progbits
.nv.global.init:
	.type		_$_str,@object
	.size		_$_str,(.L_0 - _$_str)
_$_str:
        /*0000*/ 	.byte	0x5f, 0x5f, 0x43, 0x55, 0x44, 0x41, 0x5f, 0x46, 0x54, 0x5a, 0x00
.L_0:


//--------------------- .nv.shared.triton_red_fused__to_copy_add_amax_amin_clamp_gelu_mul_reciprocal_17 --------------------------
	.section	.nv.shared.triton_red_fused__to_copy_add_amax_amin_clamp_gelu_mul_reciprocal_17,"aw",@nobits
	.sectionflags	@""
	.align	16
